//
// Generated by NVIDIA NVVM Compiler
//
// Compiler Build ID: CL-36424714
// Cuda compilation tools, release 13.0, V13.0.88
// Based on NVVM 20.0.0
//

.version 9.0
.target sm_100
.address_size 64

	// .globl	_Z7reduce0Pfi
.extern .shared .align 16 .b8 data[];

.visible .entry _Z7reduce0Pfi(
	.param .u64 .ptr .align 1 _Z7reduce0Pfi_param_0,
	.param .u32 _Z7reduce0Pfi_param_1
)
{
	.reg .pred 	%p<6>;
	.reg .b32 	%r<17>;
	.reg .b32 	%f<9>;
	.reg .b64 	%rd<7>;

	ld.param.u64 	%rd2, [_Z7reduce0Pfi_param_0];
	ld.param.u32 	%r8, [_Z7reduce0Pfi_param_1];
	cvta.to.global.u64 	%rd1, %rd2;
	mov.u32 	%r1, %tid.x;
	mov.u32 	%r2, %ctaid.x;
	mov.u32 	%r3, %ntid.x;
	mad.lo.s32 	%r4, %r2, %r3, %r1;
	setp.ge.s32 	%p1, %r4, %r8;
	mov.f32 	%f8, 0f00000000;
	@%p1 bra 	$L__BB0_2;
	mul.wide.s32 	%rd3, %r4, 4;
	add.s64 	%rd4, %rd1, %rd3;
	ld.global.f32 	%f8, [%rd4];
$L__BB0_2:
	shl.b32 	%r9, %r1, 2;
	mov.u32 	%r10, data;
	add.s32 	%r5, %r10, %r9;
	st.shared.f32 	[%r5], %f8;
	bar.sync 	0;
	setp.lt.u32 	%p2, %r3, 2;
	@%p2 bra 	$L__BB0_7;
	mov.b32 	%r16, 1;
$L__BB0_4:
	shl.b32 	%r7, %r16, 1;
	add.s32 	%r12, %r7, -1;
	and.b32  	%r13, %r12, %r1;
	setp.ne.s32 	%p3, %r13, 0;
	@%p3 bra 	$L__BB0_6;
	shl.b32 	%r14, %r16, 2;
	add.s32 	%r15, %r5, %r14;
	ld.shared.f32 	%f4, [%r15];
	ld.shared.f32 	%f5, [%r5];
	add.f32 	%f6, %f4, %f5;
	st.shared.f32 	[%r5], %f6;
$L__BB0_6:
	bar.sync 	0;
	setp.lt.u32 	%p4, %r7, %r3;
	mov.u32 	%r16, %r7;
	@%p4 bra 	$L__BB0_4;
$L__BB0_7:
	setp.ne.s32 	%p5, %r1, 0;
	@%p5 bra 	$L__BB0_9;
	ld.shared.f32 	%f7, [data];
	mul.wide.u32 	%rd5, %r2, 4;
	add.s64 	%rd6, %rd1, %rd5;
	st.global.f32 	[%rd6], %f7;
$L__BB0_9:
	ret;

}
	// .globl	_Z7reduce1Pfi
.visible .entry _Z7reduce1Pfi(
	.param .u64 .ptr .align 1 _Z7reduce1Pfi_param_0,
	.param .u32 _Z7reduce1Pfi_param_1
)
{
	.reg .pred 	%p<6>;
	.reg .b32 	%r<21>;
	.reg .b32 	%f<9>;
	.reg .b64 	%rd<7>;

	ld.param.u64 	%rd2, [_Z7reduce1Pfi_param_0];
	ld.param.u32 	%r9, [_Z7reduce1Pfi_param_1];
	cvta.to.global.u64 	%rd1, %rd2;
	mov.u32 	%r1, %tid.x;
	mov.u32 	%r2, %ctaid.x;
	mov.u32 	%r3, %ntid.x;
	mad.lo.s32 	%r4, %r2, %r3, %r1;
	setp.ge.s32 	%p1, %r4, %r9;
	mov.f32 	%f8, 0f00000000;
	@%p1 bra 	$L__BB1_2;
	mul.wide.s32 	%rd3, %r4, 4;
	add.s64 	%rd4, %rd1, %rd3;
	ld.global.f32 	%f8, [%rd4];
$L__BB1_2:
	shl.b32 	%r10, %r1, 2;
	mov.u32 	%r11, data;
	add.s32 	%r12, %r11, %r10;
	st.shared.f32 	[%r12], %f8;
	bar.sync 	0;
	setp.lt.u32 	%p2, %r3, 2;
	@%p2 bra 	$L__BB1_7;
	shl.b32 	%r5, %r1, 1;
	mov.b32 	%r20, 1;
$L__BB1_4:
	mul.lo.s32 	%r7, %r5, %r20;
	setp.ge.u32 	%p3, %r7, %r3;
	@%p3 bra 	$L__BB1_6;
	add.s32 	%r14, %r7, %r20;
	shl.b32 	%r15, %r14, 2;
	add.s32 	%r17, %r11, %r15;
	ld.shared.f32 	%f4, [%r17];
	shl.b32 	%r18, %r7, 2;
	add.s32 	%r19, %r11, %r18;
	ld.shared.f32 	%f5, [%r19];
	add.f32 	%f6, %f4, %f5;
	st.shared.f32 	[%r19], %f6;
$L__BB1_6:
	bar.sync 	0;
	shl.b32 	%r20, %r20, 1;
	setp.lt.u32 	%p4, %r20, %r3;
	@%p4 bra 	$L__BB1_4;
$L__BB1_7:
	setp.ne.s32 	%p5, %r1, 0;
	@%p5 bra 	$L__BB1_9;
	ld.shared.f32 	%f7, [data];
	mul.wide.u32 	%rd5, %r2, 4;
	add.s64 	%rd6, %rd1, %rd5;
	st.global.f32 	[%rd6], %f7;
$L__BB1_9:
	ret;

}
	// .globl	_Z7reduce2Pfi
.visible .entry _Z7reduce2Pfi(
	.param .u64 .ptr .align 1 _Z7reduce2Pfi_param_0,
	.param .u32 _Z7reduce2Pfi_param_1
)
{
	.reg .pred 	%p<6>;
	.reg .b32 	%r<14>;
	.reg .b32 	%f<9>;
	.reg .b64 	%rd<7>;

	ld.param.u64 	%rd2, [_Z7reduce2Pfi_param_0];
	ld.param.u32 	%r8, [_Z7reduce2Pfi_param_1];
	cvta.to.global.u64 	%rd1, %rd2;
	mov.u32 	%r1, %tid.x;
	mov.u32 	%r2, %ctaid.x;
	mov.u32 	%r13, %ntid.x;
	mad.lo.s32 	%r4, %r2, %r13, %r1;
	setp.ge.s32 	%p1, %r4, %r8;
	mov.f32 	%f8, 0f00000000;
	@%p1 bra 	$L__BB2_2;
	mul.wide.s32 	%rd3, %r4, 4;
	add.s64 	%rd4, %rd1, %rd3;
	ld.global.f32 	%f8, [%rd4];
$L__BB2_2:
	shl.b32 	%r9, %r1, 2;
	mov.u32 	%r10, data;
	add.s32 	%r5, %r10, %r9;
	st.shared.f32 	[%r5], %f8;
	bar.sync 	0;
	setp.lt.u32 	%p2, %r13, 2;
	@%p2 bra 	$L__BB2_6;
$L__BB2_3:
	shr.u32 	%r7, %r13, 1;
	setp.ge.u32 	%p3, %r1, %r7;
	@%p3 bra 	$L__BB2_5;
	shl.b32 	%r11, %r7, 2;
	add.s32 	%r12, %r5, %r11;
	ld.shared.f32 	%f4, [%r12];
	ld.shared.f32 	%f5, [%r5];
	add.f32 	%f6, %f4, %f5;
	st.shared.f32 	[%r5], %f6;
$L__BB2_5:
	bar.sync 	0;
	setp.gt.u32 	%p4, %r13, 3;
	mov.u32 	%r13, %r7;
	@%p4 bra 	$L__BB2_3;
$L__BB2_6:
	setp.ne.s32 	%p5, %r1, 0;
	@%p5 bra 	$L__BB2_8;
	ld.shared.f32 	%f7, [data];
	mul.wide.u32 	%rd5, %r2, 4;
	add.s64 	%rd6, %rd1, %rd5;
	st.global.f32 	[%rd6], %f7;
$L__BB2_8:
	ret;

}
	// .globl	_Z7reduce3Pfi
.visible .entry _Z7reduce3Pfi(
	.param .u64 .ptr .align 1 _Z7reduce3Pfi_param_0,
	.param .u32 _Z7reduce3Pfi_param_1
)
{
	.reg .pred 	%p<7>;
	.reg .b32 	%r<17>;
	.reg .b32 	%f<11>;
	.reg .b64 	%rd<9>;

	ld.param.u64 	%rd2, [_Z7reduce3Pfi_param_0];
	ld.param.u32 	%r9, [_Z7reduce3Pfi_param_1];
	cvta.to.global.u64 	%rd1, %rd2;
	mov.u32 	%r1, %tid.x;
	mov.u32 	%r2, %ctaid.x;
	mov.u32 	%r16, %ntid.x;
	mul.lo.s32 	%r10, %r2, %r16;
	shl.b32 	%r11, %r10, 1;
	add.s32 	%r4, %r11, %r1;
	setp.ge.s32 	%p1, %r4, %r9;
	mov.f32 	%f10, 0f00000000;
	@%p1 bra 	$L__BB3_2;
	mul.wide.s32 	%rd3, %r4, 4;
	add.s64 	%rd4, %rd1, %rd3;
	ld.global.f32 	%f10, [%rd4];
$L__BB3_2:
	add.s32 	%r5, %r4, %r16;
	setp.ge.u32 	%p2, %r5, %r9;
	shl.b32 	%r12, %r1, 2;
	mov.u32 	%r13, data;
	add.s32 	%r6, %r13, %r12;
	@%p2 bra 	$L__BB3_4;
	mul.wide.u32 	%rd5, %r5, 4;
	add.s64 	%rd6, %rd1, %rd5;
	ld.global.f32 	%f4, [%rd6];
	add.f32 	%f5, %f10, %f4;
	st.shared.f32 	[%r6], %f5;
$L__BB3_4:
	bar.sync 	0;
	setp.lt.u32 	%p3, %r16, 2;
	@%p3 bra 	$L__BB3_8;
$L__BB3_5:
	shr.u32 	%r8, %r16, 1;
	setp.ge.u32 	%p4, %r1, %r8;
	@%p4 bra 	$L__BB3_7;
	shl.b32 	%r14, %r8, 2;
	add.s32 	%r15, %r6, %r14;
	ld.shared.f32 	%f6, [%r15];
	ld.shared.f32 	%f7, [%r6];
	add.f32 	%f8, %f6, %f7;
	st.shared.f32 	[%r6], %f8;
$L__BB3_7:
	bar.sync 	0;
	setp.gt.u32 	%p5, %r16, 3;
	mov.u32 	%r16, %r8;
	@%p5 bra 	$L__BB3_5;
$L__BB3_8:
	setp.ne.s32 	%p6, %r1, 0;
	@%p6 bra 	$L__BB3_10;
	ld.shared.f32 	%f9, [data];
	mul.wide.u32 	%rd7, %r2, 4;
	add.s64 	%rd8, %rd1, %rd7;
	st.global.f32 	[%rd8], %f9;
$L__BB3_10:
	ret;

}


// ===== COMPILED SASS (sm_100) =====

	.target	sm_100

	.elftype	@"ET_EXEC"


//--------------------- .note.nv.tkinfo           --------------------------
	.section	.note.nv.tkinfo,"",@"SHT_NOTE"
	.sectionflags	@"SHF_NOTE_NV_TKINFO"
	.tkinfo
        /*0018*/ 	.word	0x00000002
        /*0030*/ 	.string	""
        /*0030*/ 	.string	"ptxas"
        /*0030*/ 	.string	"Cuda compilation tools, release 13.0, V13.0.88"
        /*0030*/ 	.string	"Build cuda_13.0.r13.0/compiler.36424714_0"
        /*0030*/ 	.string	"-arch sm_100 -m 64 "



//--------------------- .note.nv.cuinfo           --------------------------
	.section	.note.nv.cuinfo,"",@"SHT_NOTE"
	.sectionflags	@"SHF_NOTE_NV_CUINFO"
        /*0018*/ 	.short	0x0002
        /*001a*/ 	.short	0x0064
        /*001c*/ 	.short	0x0082
	.zero		2


//--------------------- .nv.info                  --------------------------
	.section	.nv.info,"",@"SHT_CUDA_INFO"
	.align	4


	//----- nvinfo : EIATTR_REGCOUNT
	.align		4
        /*0000*/ 	.byte	0x04, 0x2f
        /*0002*/ 	.short	(.L_1 - .L_0)
	.align		4
.L_0:
        /*0004*/ 	.word	index@(_Z7reduce0Pfi)
        /*0008*/ 	.word	0x0000000b


	//----- nvinfo : EIATTR_FRAME_SIZE
	.align		4
.L_1:
        /*000c*/ 	.byte	0x04, 0x11
        /*000e*/ 	.short	(.L_3 - .L_2)
	.align		4
.L_2:
        /*0010*/ 	.word	index@(_Z7reduce0Pfi)
        /*0014*/ 	.word	0x00000000


	//----- nvinfo : EIATTR_REGCOUNT
	.align		4
.L_3:
        /*0018*/ 	.byte	0x04, 0x2f
        /*001a*/ 	.short	(.L_5 - .L_4)
	.align		4
.L_4:
        /*001c*/ 	.word	index@(_Z7reduce1Pfi)
        /*0020*/ 	.word	0x0000000a


	//----- nvinfo : EIATTR_FRAME_SIZE
	.align		4
.L_5:
        /*0024*/ 	.byte	0x04, 0x11
        /*0026*/ 	.short	(.L_7 - .L_6)
	.align		4
.L_6:
        /*0028*/ 	.word	index@(_Z7reduce1Pfi)
        /*002c*/ 	.word	0x00000000


	//----- nvinfo : EIATTR_REGCOUNT
	.align		4
.L_7:
        /*0030*/ 	.byte	0x04, 0x2f
        /*0032*/ 	.short	(.L_9 - .L_8)
	.align		4
.L_8:
        /*0034*/ 	.word	index@(_Z7reduce2Pfi)
        /*0038*/ 	.word	0x0000000b


	//----- nvinfo : EIATTR_FRAME_SIZE
	.align		4
.L_9:
        /*003c*/ 	.byte	0x04, 0x11
        /*003e*/ 	.short	(.L_11 - .L_10)
	.align		4
.L_10:
        /*0040*/ 	.word	index@(_Z7reduce2Pfi)
        /*0044*/ 	.word	0x00000000


	//----- nvinfo : EIATTR_REGCOUNT
	.align		4
.L_11:
        /*0048*/ 	.byte	0x04, 0x2f
        /*004a*/ 	.short	(.L_13 - .L_12)
	.align		4
.L_12:
        /*004c*/ 	.word	index@(_Z7reduce3Pfi)
        /*0050*/ 	.word	0x00000010


	//----- nvinfo : EIATTR_FRAME_SIZE
	.align		4
.L_13:
        /*0054*/ 	.byte	0x04, 0x11
        /*0056*/ 	.short	(.L_15 - .L_14)
	.align		4
.L_14:
        /*0058*/ 	.word	index@(_Z7reduce3Pfi)
        /*005c*/ 	.word	0x00000000


	//----- nvinfo : EIATTR_MIN_STACK_SIZE
	.align		4
.L_15:
        /*0060*/ 	.byte	0x04, 0x12
        /*0062*/ 	.short	(.L_17 - .L_16)
	.align		4
.L_16:
        /*0064*/ 	.word	index@(_Z7reduce3Pfi)
        /*0068*/ 	.word	0x00000000


	//----- nvinfo : EIATTR_MIN_STACK_SIZE
	.align		4
.L_17:
        /*006c*/ 	.byte	0x04, 0x12
        /*006e*/ 	.short	(.L_19 - .L_18)
	.align		4
.L_18:
        /*0070*/ 	.word	index@(_Z7reduce2Pfi)
        /*0074*/ 	.word	0x00000000


	//----- nvinfo : EIATTR_MIN_STACK_SIZE
	.align		4
.L_19:
        /*0078*/ 	.byte	0x04, 0x12
        /*007a*/ 	.short	(.L_21 - .L_20)
	.align		4
.L_20:
        /*007c*/ 	.word	index@(_Z7reduce1Pfi)
        /*0080*/ 	.word	0x00000000


	//----- nvinfo : EIATTR_MIN_STACK_SIZE
	.align		4
.L_21:
        /*0084*/ 	.byte	0x04, 0x12
        /*0086*/ 	.short	(.L_23 - .L_22)
	.align		4
.L_22:
        /*0088*/ 	.word	index@(_Z7reduce0Pfi)
        /*008c*/ 	.word	0x00000000
.L_23:


//--------------------- .nv.compat                --------------------------
	.section	.nv.compat,"",@"SHT_CUDA_COMPAT_INFO"
	.align	4
        /*0000*/ 	.byte	0x02, 0x09, 0x00, 0x00, 0x02, 0x02, 0x01, 0x00, 0x02, 0x05, 0x05, 0x00, 0x03, 0x07, 0x01, 0x01
        /*0010*/ 	.byte	0x02, 0x03, 0x00, 0x00, 0x02, 0x06, 0x01, 0x00, 0x04, 0x0b, 0x08, 0x00, 0x09, 0x00, 0x00, 0x00
        /*0020*/ 	.byte	0x00, 0x00, 0x00, 0x00


//--------------------- .nv.info._Z7reduce3Pfi    --------------------------
	.section	.nv.info._Z7reduce3Pfi,"",@"SHT_CUDA_INFO"
	.sectionflags	@""
	.align	4


	//----- nvinfo : EIATTR_CUDA_API_VERSION
	.align		4
        /*0000*/ 	.byte	0x04, 0x37
        /*0002*/ 	.short	(.L_25 - .L_24)
.L_24:
        /*0004*/ 	.word	0x00000082


	//----- nvinfo : EIATTR_KPARAM_INFO
	.align		4
.L_25:
        /*0008*/ 	.byte	0x04, 0x17
        /*000a*/ 	.short	(.L_27 - .L_26)
.L_26:
        /*000c*/ 	.word	0x00000000
        /*0010*/ 	.short	0x0001
        /*0012*/ 	.short	0x0008
        /*0014*/ 	.byte	0x00, 0xf0, 0x11, 0x00


	//----- nvinfo : EIATTR_KPARAM_INFO
	.align		4
.L_27:
        /*0018*/ 	.byte	0x04, 0x17
        /*001a*/ 	.short	(.L_29 - .L_28)
.L_28:
        /*001c*/ 	.word	0x00000000
        /*0020*/ 	.short	0x0000
        /*0022*/ 	.short	0x0000
        /*0024*/ 	.byte	0x00, 0xf5, 0x21, 0x00


	//----- nvinfo : EIATTR_SPARSE_MMA_MASK
	.align		4
.L_29:
        /*0028*/ 	.byte	0x03, 0x50
        /*002a*/ 	.short	0x0000


	//----- nvinfo : EIATTR_MAXREG_COUNT
	.align		4
        /*002c*/ 	.byte	0x03, 0x1b
        /*002e*/ 	.short	0x00ff


	//----- nvinfo : EIATTR_NUM_BARRIERS
	.align		4
        /*0030*/ 	.byte	0x02, 0x4c
        /*0032*/ 	.byte	0x01
	.zero		1


	//----- nvinfo : EIATTR_MERCURY_ISA_VERSION
	.align		4
        /*0034*/ 	.byte	0x03, 0x5f
        /*0036*/ 	.short	0x0101


	//----- nvinfo : EIATTR_VRC_CTA_INIT_COUNT
	.align		4
        /*0038*/ 	.byte	0x02, 0x4a
	.zero		1
	.zero		1


	//----- nvinfo : EIATTR_EXIT_INSTR_OFFSETS
	.align		4
        /*003c*/ 	.byte	0x04, 0x1c
        /*003e*/ 	.short	(.L_31 - .L_30)


	//   ....[0]....
.L_30:
        /*0040*/ 	.word	0x00000280


	//   ....[1]....
        /*0044*/ 	.word	0x00000300


	//----- nvinfo : EIATTR_CBANK_PARAM_SIZE
	.align		4
.L_31:
        /*0048*/ 	.byte	0x03, 0x19
        /*004a*/ 	.short	0x000c


	//----- nvinfo : EIATTR_PARAM_CBANK
	.align		4
        /*004c*/ 	.byte	0x04, 0x0a
        /*004e*/ 	.short	(.L_33 - .L_32)
	.align		4
.L_32:
        /*0050*/ 	.word	index@(.nv.constant0._Z7reduce3Pfi)
        /*0054*/ 	.short	0x0380
        /*0056*/ 	.short	0x000c


	//----- nvinfo : EIATTR_SW_WAR
	.align		4
.L_33:
        /*0058*/ 	.byte	0x04, 0x36
        /*005a*/ 	.short	(.L_35 - .L_34)
.L_34:
        /*005c*/ 	.word	0x00000008
.L_35:


//--------------------- .nv.info._Z7reduce2Pfi    --------------------------
	.section	.nv.info._Z7reduce2Pfi,"",@"SHT_CUDA_INFO"
	.sectionflags	@""
	.align	4


	//----- nvinfo : EIATTR_CUDA_API_VERSION
	.align		4
        /*0000*/ 	.byte	0x04, 0x37
        /*0002*/ 	.short	(.L_37 - .L_36)
.L_36:
        /*0004*/ 	.word	0x00000082


	//----- nvinfo : EIATTR_KPARAM_INFO
	.align		4
.L_37:
        /*0008*/ 	.byte	0x04, 0x17
        /*000a*/ 	.short	(.L_39 - .L_38)
.L_38:
        /*000c*/ 	.word	0x00000000
        /*0010*/ 	.short	0x0001
        /*0012*/ 	.short	0x0008
        /*0014*/ 	.byte	0x00, 0xf0, 0x11, 0x00


	//----- nvinfo : EIATTR_KPARAM_INFO
	.align		4
.L_39:
        /*0018*/ 	.byte	0x04, 0x17
        /*001a*/ 	.short	(.L_41 - .L_40)
.L_40:
        /*001c*/ 	.word	0x00000000
        /*0020*/ 	.short	0x0000
        /*0022*/ 	.short	0x0000
        /*0024*/ 	.byte	0x00, 0xf5, 0x21, 0x00


	//----- nvinfo : EIATTR_SPARSE_MMA_MASK
	.align		4
.L_41:
        /*0028*/ 	.byte	0x03, 0x50
        /*002a*/ 	.short	0x0000


	//----- nvinfo : EIATTR_MAXREG_COUNT
	.align		4
        /*002c*/ 	.byte	0x03, 0x1b
        /*002e*/ 	.short	0x00ff


	//----- nvinfo : EIATTR_NUM_BARRIERS
	.align		4
        /*0030*/ 	.byte	0x02, 0x4c
        /*0032*/ 	.byte	0x01
	.zero		1


	//----- nvinfo : EIATTR_MERCURY_ISA_VERSION
	.align		4
        /*0034*/ 	.byte	0x03, 0x5f
        /*0036*/ 	.short	0x0101


	//----- nvinfo : EIATTR_VRC_CTA_INIT_COUNT
	.align		4
        /*0038*/ 	.byte	0x02, 0x4a
	.zero		1
	.zero		1


	//----- nvinfo : EIATTR_EXIT_INSTR_OFFSETS
	.align		4
        /*003c*/ 	.byte	0x04, 0x1c
        /*003e*/ 	.short	(.L_43 - .L_42)


	//   ....[0]....
.L_42:
        /*0040*/ 	.word	0x00000210


	//   ....[1]....
        /*0044*/ 	.word	0x00000290


	//----- nvinfo : EIATTR_CBANK_PARAM_SIZE
	.align		4
.L_43:
        /*0048*/ 	.byte	0x03, 0x19
        /*004a*/ 	.short	0x000c


	//----- nvinfo : EIATTR_PARAM_CBANK
	.align		4
        /*004c*/ 	.byte	0x04, 0x0a
        /*004e*/ 	.short	(.L_45 - .L_44)
	.align		4
.L_44:
        /*0050*/ 	.word	index@(.nv.constant0._Z7reduce2Pfi)
        /*0054*/ 	.short	0x0380
        /*0056*/ 	.short	0x000c


	//----- nvinfo : EIATTR_SW_WAR
	.align		4
.L_45:
        /*0058*/ 	.byte	0x04, 0x36
        /*005a*/ 	.short	(.L_47 - .L_46)
.L_46:
        /*005c*/ 	.word	0x00000008
.L_47:


//--------------------- .nv.info._Z7reduce1Pfi    --------------------------
	.section	.nv.info._Z7reduce1Pfi,"",@"SHT_CUDA_INFO"
	.sectionflags	@""
	.align	4


	//----- nvinfo : EIATTR_CUDA_API_VERSION
	.align		4
        /*0000*/ 	.byte	0x04, 0x37
        /*0002*/ 	.short	(.L_49 - .L_48)
.L_48:
        /*0004*/ 	.word	0x00000082


	//----- nvinfo : EIATTR_KPARAM_INFO
	.align		4
.L_49:
        /*0008*/ 	.byte	0x04, 0x17
        /*000a*/ 	.short	(.L_51 - .L_50)
.L_50:
        /*000c*/ 	.word	0x00000000
        /*0010*/ 	.short	0x0001
        /*0012*/ 	.short	0x0008
        /*0014*/ 	.byte	0x00, 0xf0, 0x11, 0x00


	//----- nvinfo : EIATTR_KPARAM_INFO
	.align		4
.L_51:
        /*0018*/ 	.byte	0x04, 0x17
        /*001a*/ 	.short	(.L_53 - .L_52)
.L_52:
        /*001c*/ 	.word	0x00000000
        /*0020*/ 	.short	0x0000
        /*0022*/ 	.short	0x0000
        /*0024*/ 	.byte	0x00, 0xf5, 0x21, 0x00


	//----- nvinfo : EIATTR_SPARSE_MMA_MASK
	.align		4
.L_53:
        /*0028*/ 	.byte	0x03, 0x50
        /*002a*/ 	.short	0x0000


	//----- nvinfo : EIATTR_MAXREG_COUNT
	.align		4
        /*002c*/ 	.byte	0x03, 0x1b
        /*002e*/ 	.short	0x00ff


	//----- nvinfo : EIATTR_NUM_BARRIERS
	.align		4
        /*0030*/ 	.byte	0x02, 0x4c
        /*0032*/ 	.byte	0x01
	.zero		1


	//----- nvinfo : EIATTR_MERCURY_ISA_VERSION
	.align		4
        /*0034*/ 	.byte	0x03, 0x5f
        /*0036*/ 	.short	0x0101


	//----- nvinfo : EIATTR_VRC_CTA_INIT_COUNT
	.align		4
        /*0038*/ 	.byte	0x02, 0x4a
	.zero		1
	.zero		1


	//----- nvinfo : EIATTR_EXIT_INSTR_OFFSETS
	.align		4
        /*003c*/ 	.byte	0x04, 0x1c
        /*003e*/ 	.short	(.L_55 - .L_54)


	//   ....[0]....
.L_54:
        /*0040*/ 	.word	0x00000240


	//   ....[1]....
        /*0044*/ 	.word	0x000002c0


	//----- nvinfo : EIATTR_CBANK_PARAM_SIZE
	.align		4
.L_55:
        /*0048*/ 	.byte	0x03, 0x19
        /*004a*/ 	.short	0x000c


	//----- nvinfo : EIATTR_PARAM_CBANK
	.align		4
        /*004c*/ 	.byte	0x04, 0x0a
        /*004e*/ 	.short	(.L_57 - .L_56)
	.align		4
.L_56:
        /*0050*/ 	.word	index@(.nv.constant0._Z7reduce1Pfi)
        /*0054*/ 	.short	0x0380
        /*0056*/ 	.short	0x000c


	//----- nvinfo : EIATTR_SW_WAR
	.align		4
.L_57:
        /*0058*/ 	.byte	0x04, 0x36
        /*005a*/ 	.short	(.L_59 - .L_58)
.L_58:
        /*005c*/ 	.word	0x00000008
.L_59:


//--------------------- .nv.info._Z7reduce0Pfi    --------------------------
	.section	.nv.info._Z7reduce0Pfi,"",@"SHT_CUDA_INFO"
	.sectionflags	@""
	.align	4


	//----- nvinfo : EIATTR_CUDA_API_VERSION
	.align		4
        /*0000*/ 	.byte	0x04, 0x37
        /*0002*/ 	.short	(.L_61 - .L_60)
.L_60:
        /*0004*/ 	.word	0x00000082


	//----- nvinfo : EIATTR_KPARAM_INFO
	.align		4
.L_61:
        /*0008*/ 	.byte	0x04, 0x17
        /*000a*/ 	.short	(.L_63 - .L_62)
.L_62:
        /*000c*/ 	.word	0x00000000
        /*0010*/ 	.short	0x0001
        /*0012*/ 	.short	0x0008
        /*0014*/ 	.byte	0x00, 0xf0, 0x11, 0x00


	//----- nvinfo : EIATTR_KPARAM_INFO
	.align		4
.L_63:
        /*0018*/ 	.byte	0x04, 0x17
        /*001a*/ 	.short	(.L_65 - .L_64)
.L_64:
        /*001c*/ 	.word	0x00000000
        /*0020*/ 	.short	0x0000
        /*0022*/ 	.short	0x0000
        /*0024*/ 	.byte	0x00, 0xf5, 0x21, 0x00


	//----- nvinfo : EIATTR_SPARSE_MMA_MASK
	.align		4
.L_65:
        /*0028*/ 	.byte	0x03, 0x50
        /*002a*/ 	.short	0x0000


	//----- nvinfo : EIATTR_MAXREG_COUNT
	.align		4
        /*002c*/ 	.byte	0x03, 0x1b
        /*002e*/ 	.short	0x00ff


	//----- nvinfo : EIATTR_NUM_BARRIERS
	.align		4
        /*0030*/ 	.byte	0x02, 0x4c
        /*0032*/ 	.byte	0x01
	.zero		1


	//----- nvinfo : EIATTR_MERCURY_ISA_VERSION
	.align		4
        /*0034*/ 	.byte	0x03, 0x5f
        /*0036*/ 	.short	0x0101


	//----- nvinfo : EIATTR_VRC_CTA_INIT_COUNT
	.align		4
        /*0038*/ 	.byte	0x02, 0x4a
	.zero		1
	.zero		1


	//----- nvinfo : EIATTR_EXIT_INSTR_OFFSETS
	.align		4
        /*003c*/ 	.byte	0x04, 0x1c
        /*003e*/ 	.short	(.L_67 - .L_66)


	//   ....[0]....
.L_66:
        /*0040*/ 	.word	0x00000220


	//   ....[1]....
        /*0044*/ 	.word	0x000002a0


	//----- nvinfo : EIATTR_CBANK_PARAM_SIZE
	.align		4
.L_67:
        /*0048*/ 	.byte	0x03, 0x19
        /*004a*/ 	.short	0x000c


	//----- nvinfo : EIATTR_PARAM_CBANK
	.align		4
        /*004c*/ 	.byte	0x04, 0x0a
        /*004e*/ 	.short	(.L_69 - .L_68)
	.align		4
.L_68:
        /*0050*/ 	.word	index@(.nv.constant0._Z7reduce0Pfi)
        /*0054*/ 	.short	0x0380
        /*0056*/ 	.short	0x000c


	//----- nvinfo : EIATTR_SW_WAR
	.align		4
.L_69:
        /*0058*/ 	.byte	0x04, 0x36
        /*005a*/ 	.short	(.L_71 - .L_70)
.L_70:
        /*005c*/ 	.word	0x00000008
.L_71:


//--------------------- .nv.callgraph             --------------------------
	.section	.nv.callgraph,"",@"SHT_CUDA_CALLGRAPH"
	.align	4
	.sectionentsize	8
	.align		4
        /*0000*/ 	.word	0x00000000
	.align		4
        /*0004*/ 	.word	0xffffffff
	.align		4
        /*0008*/ 	.word	0x00000000
	.align		4
        /*000c*/ 	.word	0xfffffffe
	.align		4
        /*0010*/ 	.word	0x00000000
	.align		4
        /*0014*/ 	.word	0xfffffffd
	.align		4
        /*0018*/ 	.word	0x00000000
	.align		4
        /*001c*/ 	.word	0xfffffffc


//--------------------- .text._Z7reduce3Pfi       --------------------------
	.section	.text._Z7reduce3Pfi,"ax",@progbits
	.align	128
        .global         _Z7reduce3Pfi
        .type           _Z7reduce3Pfi,@function
        .size           _Z7reduce3Pfi,(.L_x_12 - _Z7reduce3Pfi)
        .other          _Z7reduce3Pfi,@"STO_CUDA_ENTRY STV_DEFAULT"
_Z7reduce3Pfi:
.text._Z7reduce3Pfi:
[----:B------:R-:W-:Y:S01]  /*0000*/  LDC R1, c[0x0][0x37c] ;  /* 0x0000df00ff017b82 */ /* 0x000fe20000000800 */
[----:B------:R-:W0:Y:S01]  /*0010*/  S2R R11, SR_CTAID.X ;  /* 0x00000000000b7919 */ /* 0x000e220000002500 */
[----:B------:R-:W1:Y:S01]  /*0020*/  LDCU UR4, c[0x0][0x360] ;  /* 0x00006c00ff0477ac */ /* 0x000e620008000800 */
[----:B------:R-:W2:Y:S01]  /*0030*/  S2R R9, SR_TID.X ;  /* 0x0000000000097919 */ /* 0x000ea20000002100 */
[----:B------:R-:W3:Y:S01]  /*0040*/  LDCU UR5, c[0x0][0x388] ;  /* 0x00007100ff0577ac */ /* 0x000ee20008000800 */
[----:B------:R-:W4:Y:S01]  /*0050*/  LDCU.64 UR6, c[0x0][0x358] ;  /* 0x00006b00ff0677ac */ /* 0x000f220008000a00 */
[----:B-1----:R-:W-:Y:S02]  /*0060*/  IMAD.U32 R6, RZ, RZ, UR4 ;  /* 0x00000004ff067e24 */ /* 0x002fe4000f8e00ff */
[----:B0-----:R-:W-:-:S04]  /*0070*/  IMAD R0, R11, UR4, RZ ;  /* 0x000000040b007c24 */ /* 0x001fc8000f8e02ff */
[----:B--2---:R-:W-:Y:S02]  /*0080*/  IMAD R7, R0, 0x2, R9 ;  /* 0x0000000200077824 */ /* 0x004fe400078e0209 */
[----:B------:R-:W-:-:S03]  /*0090*/  IMAD.MOV.U32 R0, RZ, RZ, RZ ;  /* 0x000000ffff007224 */ /* 0x000fc600078e00ff */
[C---:B------:R-:W-:Y:S02]  /*00a0*/  IADD3 R13, PT, PT, R7.reuse, R6, RZ ;  /* 0x00000006070d7210 */ /* 0x040fe40007ffe0ff */
[----:B---3--:R-:W-:Y:S02]  /*00b0*/  ISETP.GE.AND P1, PT, R7, UR5, PT ;  /* 0x0000000507007c0c */ /* 0x008fe4000bf26270 */
[----:B------:R-:W-:-:S11]  /*00c0*/  ISETP.GE.U32.AND P0, PT, R13, UR5, PT ;  /* 0x000000050d007c0c */ /* 0x000fd6000bf06070 */
[----:B------:R-:W0:Y:S08]  /*00d0*/  @!P1 LDC.64 R2, c[0x0][0x380] ;  /* 0x0000e000ff029b82 */ /* 0x000e300000000a00 */
[----:B------:R-:W1:Y:S01]  /*00e0*/  @!P0 LDC.64 R4, c[0x0][0x380] ;  /* 0x0000e000ff048b82 */ /* 0x000e620000000a00 */
[----:B0-----:R-:W-:-:S05]  /*00f0*/  @!P1 IMAD.WIDE R2, R7, 0x4, R2 ;  /* 0x0000000407029825 */ /* 0x001fca00078e0202 */
[----:B----4-:R-:W2:Y:S01]  /*0100*/  @!P1 LDG.E R0, desc[UR6][R2.64] ;  /* 0x0000000602009981 */ /* 0x010ea2000c1e1900 */
[----:B-1----:R-:W-:-:S06]  /*0110*/  @!P0 IMAD.WIDE.U32 R4, R13, 0x4, R4 ;  /* 0x000000040d048825 */ /* 0x002fcc00078e0004 */
[----:B------:R-:W2:Y:S01]  /*0120*/  @!P0 LDG.E R5, desc[UR6][R4.64] ;  /* 0x0000000604058981 */ /* 0x000ea2000c1e1900 */
[----:B------:R-:W0:Y:S01]  /*0130*/  S2UR UR5, SR_CgaCtaId ;  /* 0x00000000000579c3 */ /* 0x000e220000008800 */
[----:B------:R-:W-:Y:S01]  /*0140*/  UMOV UR4, 0x400 ;  /* 0x0000040000047882 */ /* 0x000fe20000000000 */
[----:B------:R-:W-:Y:S02]  /*0150*/  ISETP.GE.U32.AND P2, PT, R6, 0x2, PT ;  /* 0x000000020600780c */ /* 0x000fe40003f46070 */
[----:B------:R-:W-:Y:S01]  /*0160*/  ISETP.NE.AND P1, PT, R9, RZ, PT ;  /* 0x000000ff0900720c */ /* 0x000fe20003f25270 */
[----:B0-----:R-:W-:Y:S01]  /*0170*/  ULEA UR4, UR5, UR4, 0x18 ;  /* 0x0000000405047291 */ /* 0x001fe2000f8ec0ff */
[----:B--2---:R-:W-:-:S05]  /*0180*/  @!P0 FADD R7, R5, R0 ;  /* 0x0000000005078221 */ /* 0x004fca0000000000 */
[----:B------:R-:W-:-:S05]  /*0190*/  LEA R0, R9, UR4, 0x2 ;  /* 0x0000000409007c11 */ /* 0x000fca000f8e10ff */
[----:B------:R0:W-:Y:S01]  /*01a0*/  @!P0 STS [R0], R7 ;  /* 0x0000000700008388 */ /* 0x0001e20000000800 */
[----:B------:R-:W-:Y:S06]  /*01b0*/  BAR.SYNC.DEFER_BLOCKING 0x0 ;  /* 0x0000000000007b1d */ /* 0x000fec0000010000 */
[----:B------:R-:W-:Y:S05]  /*01c0*/  @!P2 BRA `(.L_x_0) ;  /* 0x00000000002ca947 */ /* 0x000fea0003800000 */
.L_x_1:
[----:B------:R-:W-:-:S04]  /*01d0*/  SHF.R.U32.HI R4, RZ, 0x1, R6 ;  /* 0x00000001ff047819 */ /* 0x000fc80000011606 */
[----:B------:R-:W-:-:S13]  /*01e0*/  ISETP.GE.U32.AND P0, PT, R9, R4, PT ;  /* 0x000000040900720c */ /* 0x000fda0003f06070 */
[----:B------:R-:W-:Y:S01]  /*01f0*/  @!P0 LEA R2, R4, R0, 0x2 ;  /* 0x0000000004028211 */ /* 0x000fe200078e10ff */
[----:B------:R-:W-:Y:S05]  /*0200*/  @!P0 LDS R3, [R0] ;  /* 0x0000000000038984 */ /* 0x000fea0000000800 */
[----:B------:R-:W1:Y:S02]  /*0210*/  @!P0 LDS R2, [R2] ;  /* 0x0000000002028984 */ /* 0x000e640000000800 */
[----:B-1----:R-:W-:-:S05]  /*0220*/  @!P0 FADD R3, R2, R3 ;  /* 0x0000000302038221 */ /* 0x002fca0000000000 */
[----:B------:R1:W-:Y:S01]  /*0230*/  @!P0 STS [R0], R3 ;  /* 0x0000000300008388 */ /* 0x0003e20000000800 */
[----:B------:R-:W-:Y:S01]  /*0240*/  BAR.SYNC.DEFER_BLOCKING 0x0 ;  /* 0x0000000000007b1d */ /* 0x000fe20000010000 */
[----:B------:R-:W-:Y:S01]  /*0250*/  ISETP.GT.U32.AND P0, PT, R6, 0x3, PT ;  /* 0x000000030600780c */ /* 0x000fe20003f04070 */
[----:B------:R-:W-:-:S12]  /*0260*/  IMAD.MOV.U32 R6, RZ, RZ, R4 ;  /* 0x000000ffff067224 */ /* 0x000fd800078e0004 */
[----:B-1----:R-:W-:Y:S05]  /*0270*/  @P0 BRA `(.L_x_1) ;  /* 0xfffffffc00d40947 */ /* 0x002fea000383ffff */
.L_x_0:
[----:B------:R-:W-:Y:S05]  /*0280*/  @P1 EXIT ;  /* 0x000000000000194d */ /* 0x000fea0003800000 */
[----:B------:R-:W1:Y:S01]  /*0290*/  S2UR UR5, SR_CgaCtaId ;  /* 0x00000000000579c3 */ /* 0x000e620000008800 */
[----:B------:R-:W-:-:S07]  /*02a0*/  UMOV UR4, 0x400 ;  /* 0x0000040000047882 */ /* 0x000fce0000000000 */
[----:B------:R-:W2:Y:S01]  /*02b0*/  LDC.64 R2, c[0x0][0x380] ;  /* 0x0000e000ff027b82 */ /* 0x000ea20000000a00 */
[----:B-1----:R-:W-:Y:S01]  /*02c0*/  ULEA UR4, UR5, UR4, 0x18 ;  /* 0x0000000405047291 */ /* 0x002fe2000f8ec0ff */
[----:B--2---:R-:W-:-:S08]  /*02d0*/  IMAD.WIDE.U32 R2, R11, 0x4, R2 ;  /* 0x000000040b027825 */ /* 0x004fd000078e0002 */
[----:B------:R-:W1:Y:S04]  /*02e0*/  LDS R5, [UR4] ;  /* 0x00000004ff057984 */ /* 0x000e680008000800 */
[----:B-1----:R-:W-:Y:S01]  /*02f0*/  STG.E desc[UR6][R2.64], R5 ;  /* 0x0000000502007986 */ /* 0x002fe2000c101906 */
[----:B------:R-:W-:Y:S05]  /*0300*/  EXIT ;  /* 0x000000000000794d */ /* 0x000fea0003800000 */
.L_x_2:
[----:B------:R-:W-:-:S00]  /*0310*/  BRA `(.L_x_2) ;  /* 0xfffffffc00fc7947 */ /* 0x000fc0000383ffff */
[----:B------:R-:W-:-:S00]  /*0320*/  NOP ;  /* 0x0000000000007918 */ /* 0x000fc00000000000 */
        /* <DEDUP_REMOVED lines=13> */
.L_x_12:


//--------------------- .text._Z7reduce2Pfi       --------------------------
	.section	.text._Z7reduce2Pfi,"ax",@progbits
	.align	128
        .global         _Z7reduce2Pfi
        .type           _Z7reduce2Pfi,@function
        .size           _Z7reduce2Pfi,(.L_x_13 - _Z7reduce2Pfi)
        .other          _Z7reduce2Pfi,@"STO_CUDA_ENTRY STV_DEFAULT"
_Z7reduce2Pfi:
.text._Z7reduce2Pfi:
[----:B------:R-:W-:Y:S01]  /*0000*/  LDC R1, c[0x0][0x37c] ;  /* 0x0000df00ff017b82 */ /* 0x000fe20000000800 */
[----:B------:R-:W0:Y:S01]  /*0010*/  S2R R6, SR_TID.X ;  /* 0x0000000000067919 */ /* 0x000e220000002100 */
[----:B------:R-:W0:Y:S01]  /*0020*/  LDCU UR8, c[0x0][0x360] ;  /* 0x00006c00ff0877ac */ /* 0x000e220008000800 */
[----:B------:R-:W-:Y:S01]  /*0030*/  IMAD.MOV.U32 R4, RZ, RZ, RZ ;  /* 0x000000ffff047224 */ /* 0x000fe200078e00ff */
[----:B------:R-:W0:Y:S01]  /*0040*/  S2R R7, SR_CTAID.X ;  /* 0x0000000000077919 */ /* 0x000e220000002500 */
[----:B------:R-:W1:Y:S01]  /*0050*/  LDCU UR4, c[0x0][0x388] ;  /* 0x00007100ff0477ac */ /* 0x000e620008000800 */
[----:B------:R-:W2:Y:S01]  /*0060*/  LDCU.64 UR6, c[0x0][0x358] ;  /* 0x00006b00ff0677ac */ /* 0x000ea20008000a00 */
[----:B0-----:R-:W-:-:S05]  /*0070*/  IMAD R5, R7, UR8, R6 ;  /* 0x0000000807057c24 */ /* 0x001fca000f8e0206 */
[----:B-1----:R-:W-:-:S13]  /*0080*/  ISETP.GE.AND P0, PT, R5, UR4, PT ;  /* 0x0000000405007c0c */ /* 0x002fda000bf06270 */
[----:B------:R-:W0:Y:S02]  /*0090*/  @!P0 LDC.64 R2, c[0x0][0x380] ;  /* 0x0000e000ff028b82 */ /* 0x000e240000000a00 */
[----:B0-----:R-:W-:-:S05]  /*00a0*/  @!P0 IMAD.WIDE R2, R5, 0x4, R2 ;  /* 0x0000000405028825 */ /* 0x001fca00078e0202 */
[----:B--2---:R-:W2:Y:S01]  /*00b0*/  @!P0 LDG.E R4, desc[UR6][R2.64] ;  /* 0x0000000602048981 */ /* 0x004ea2000c1e1900 */
[----:B------:R-:W0:Y:S01]  /*00c0*/  S2UR UR5, SR_CgaCtaId ;  /* 0x00000000000579c3 */ /* 0x000e220000008800 */
[----:B------:R-:W-:Y:S01]  /*00d0*/  IMAD.U32 R0, RZ, RZ, UR8 ;  /* 0x00000008ff007e24 */ /* 0x000fe2000f8e00ff */
[----:B------:R-:W-:Y:S01]  /*00e0*/  UMOV UR4, 0x400 ;  /* 0x0000040000047882 */ /* 0x000fe20000000000 */
[----:B------:R-:W-:-:S03]  /*00f0*/  ISETP.NE.AND P0, PT, R6, RZ, PT ;  /* 0x000000ff0600720c */ /* 0x000fc60003f05270 */
[----:B------:R-:W-:Y:S01]  /*0100*/  ISETP.GE.U32.AND P1, PT, R0, 0x2, PT ;  /* 0x000000020000780c */ /* 0x000fe20003f26070 */
[----:B0-----:R-:W-:-:S06]  /*0110*/  ULEA UR4, UR5, UR4, 0x18 ;  /* 0x0000000405047291 */ /* 0x001fcc000f8ec0ff */
[----:B------:R-:W-:-:S05]  /*0120*/  LEA R5, R6, UR4, 0x2 ;  /* 0x0000000406057c11 */ /* 0x000fca000f8e10ff */
[----:B--2---:R0:W-:Y:S01]  /*0130*/  STS [R5], R4 ;  /* 0x0000000405007388 */ /* 0x0041e20000000800 */
[----:B------:R-:W-:Y:S06]  /*0140*/  BAR.SYNC.DEFER_BLOCKING 0x0 ;  /* 0x0000000000007b1d */ /* 0x000fec0000010000 */
[----:B------:R-:W-:Y:S05]  /*0150*/  @!P1 BRA `(.L_x_3) ;  /* 0x00000000002c9947 */ /* 0x000fea0003800000 */
.L_x_4:
[----:B------:R-:W-:-:S04]  /*0160*/  SHF.R.U32.HI R8, RZ, 0x1, R0 ;  /* 0x00000001ff087819 */ /* 0x000fc80000011600 */
[----:B------:R-:W-:-:S13]  /*0170*/  ISETP.GE.U32.AND P1, PT, R6, R8, PT ;  /* 0x000000080600720c */ /* 0x000fda0003f26070 */
[----:B------:R-:W-:Y:S01]  /*0180*/  @!P1 LEA R2, R8, R5, 0x2 ;  /* 0x0000000508029211 */ /* 0x000fe200078e10ff */
[----:B------:R-:W-:Y:S05]  /*0190*/  @!P1 LDS R3, [R5] ;  /* 0x0000000005039984 */ /* 0x000fea0000000800 */
[----:B------:R-:W0:Y:S02]  /*01a0*/  @!P1 LDS R2, [R2] ;  /* 0x0000000002029984 */ /* 0x000e240000000800 */
[----:B0-----:R-:W-:-:S05]  /*01b0*/  @!P1 FADD R4, R2, R3 ;  /* 0x0000000302049221 */ /* 0x001fca0000000000 */
[----:B------:R1:W-:Y:S01]  /*01c0*/  @!P1 STS [R5], R4 ;  /* 0x0000000405009388 */ /* 0x0003e20000000800 */
[----:B------:R-:W-:Y:S01]  /*01d0*/  BAR.SYNC.DEFER_BLOCKING 0x0 ;  /* 0x0000000000007b1d */ /* 0x000fe20000010000 */
[----:B------:R-:W-:Y:S01]  /*01e0*/  ISETP.GT.U32.AND P1, PT, R0, 0x3, PT ;  /* 0x000000030000780c */ /* 0x000fe20003f24070 */
[----:B------:R-:W-:-:S12]  /*01f0*/  IMAD.MOV.U32 R0, RZ, RZ, R8 ;  /* 0x000000ffff007224 */ /* 0x000fd800078e0008 */
[----:B-1----:R-:W-:Y:S05]  /*0200*/  @P1 BRA `(.L_x_4) ;  /* 0xfffffffc00d41947 */ /* 0x002fea000383ffff */
.L_x_3:
[----:B------:R-:W-:Y:S05]  /*0210*/  @P0 EXIT ;  /* 0x000000000000094d */ /* 0x000fea0003800000 */
[----:B------:R-:W1:Y:S01]  /*0220*/  S2UR UR5, SR_CgaCtaId ;  /* 0x00000000000579c3 */ /* 0x000e620000008800 */
[----:B------:R-:W-:-:S07]  /*0230*/  UMOV UR4, 0x400 ;  /* 0x0000040000047882 */ /* 0x000fce0000000000 */
[----:B------:R-:W2:Y:S01]  /*0240*/  LDC.64 R2, c[0x0][0x380] ;  /* 0x0000e000ff027b82 */ /* 0x000ea20000000a00 */
[----:B-1----:R-:W-:Y:S01]  /*0250*/  ULEA UR4, UR5, UR4, 0x18 ;  /* 0x0000000405047291 */ /* 0x002fe2000f8ec0ff */
[----:B--2---:R-:W-:-:S08]  /*0260*/  IMAD.WIDE.U32 R2, R7, 0x4, R2 ;  /* 0x0000000407027825 */ /* 0x004fd000078e0002 */
[----:B0-----:R-:W0:Y:S04]  /*0270*/  LDS R5, [UR4] ;  /* 0x00000004ff057984 */ /* 0x001e280008000800 */
[----:B0-----:R-:W-:Y:S01]  /*0280*/  STG.E desc[UR6][R2.64], R5 ;  /* 0x0000000502007986 */ /* 0x001fe2000c101906 */
[----:B------:R-:W-:Y:S05]  /*0290*/  EXIT ;  /* 0x000000000000794d */ /* 0x000fea0003800000 */
.L_x_5:
        /* <DEDUP_REMOVED lines=14> */
.L_x_13:


//--------------------- .text._Z7reduce1Pfi       --------------------------
	.section	.text._Z7reduce1Pfi,"ax",@progbits
	.align	128
        .global         _Z7reduce1Pfi
        .type           _Z7reduce1Pfi,@function
        .size           _Z7reduce1Pfi,(.L_x_14 - _Z7reduce1Pfi)
        .other          _Z7reduce1Pfi,@"STO_CUDA_ENTRY STV_DEFAULT"
_Z7reduce1Pfi:
.text._Z7reduce1Pfi:
        /* <DEDUP_REMOVED lines=13> */
[----:B------:R-:W-:Y:S01]  /*00d0*/  UMOV UR4, 0x400 ;  /* 0x0000040000047882 */ /* 0x000fe20000000000 */
[----:B------:R-:W-:Y:S01]  /*00e0*/  UISETP.GE.U32.AND UP0, UPT, UR8, 0x2, UPT ;  /* 0x000000020800788c */ /* 0x000fe2000bf06070 */
[----:B------:R-:W-:Y:S01]  /*00f0*/  ISETP.NE.AND P1, PT, R4, RZ, PT ;  /* 0x000000ff0400720c */ /* 0x000fe20003f25270 */
[----:B0-----:R-:W-:-:S06]  /*0100*/  ULEA UR4, UR5, UR4, 0x18 ;  /* 0x0000000405047291 */ /* 0x001fcc000f8ec0ff */
[----:B------:R-:W-:-:S05]  /*0110*/  LEA R5, R4, UR4, 0x2 ;  /* 0x0000000404057c11 */ /* 0x000fca000f8e10ff */
[----:B--2---:R0:W-:Y:S01]  /*0120*/  STS [R5], R0 ;  /* 0x0000000005007388 */ /* 0x0041e20000000800 */
[----:B------:R-:W-:Y:S06]  /*0130*/  BAR.SYNC.DEFER_BLOCKING 0x0 ;  /* 0x0000000000007b1d */ /* 0x000fec0000010000 */
[----:B------:R-:W-:Y:S05]  /*0140*/  BRA.U !UP0, `(.L_x_6) ;  /* 0x00000001083c7547 */ /* 0x000fea000b800000 */
[----:B0-----:R-:W-:Y:S01]  /*0150*/  SHF.L.U32 R0, R4, 0x1, RZ ;  /* 0x0000000104007819 */ /* 0x001fe200000006ff */
[----:B------:R-:W-:-:S06]  /*0160*/  UMOV UR5, 0x1 ;  /* 0x0000000100057882 */ /* 0x000fcc0000000000 */
.L_x_7:
[----:B-1----:R-:W-:-:S05]  /*0170*/  IMAD R3, R0, UR5, RZ ;  /* 0x0000000500037c24 */ /* 0x002fca000f8e02ff */
[----:B------:R-:W-:-:S13]  /*0180*/  ISETP.GE.U32.AND P0, PT, R3, UR8, PT ;  /* 0x0000000803007c0c */ /* 0x000fda000bf06070 */
[C---:B------:R-:W-:Y:S01]  /*0190*/  @!P0 VIADD R2, R3.reuse, UR5 ;  /* 0x0000000503028c36 */ /* 0x040fe20008000000 */
[----:B------:R-:W-:Y:S01]  /*01a0*/  @!P0 LEA R3, R3, UR4, 0x2 ;  /* 0x0000000403038c11 */ /* 0x000fe2000f8e10ff */
[----:B------:R-:W-:-:S03]  /*01b0*/  USHF.L.U32 UR5, UR5, 0x1, URZ ;  /* 0x0000000105057899 */ /* 0x000fc600080006ff */
[----:B------:R-:W-:Y:S01]  /*01c0*/  @!P0 LEA R2, R2, UR4, 0x2 ;  /* 0x0000000402028c11 */ /* 0x000fe2000f8e10ff */
[----:B------:R-:W-:Y:S01]  /*01d0*/  @!P0 LDS R5, [R3] ;  /* 0x0000000003058984 */ /* 0x000fe20000000800 */
[----:B------:R-:W-:-:S04]  /*01e0*/  UISETP.GE.U32.AND UP0, UPT, UR5, UR8, UPT ;  /* 0x000000080500728c */ /* 0x000fc8000bf06070 */
[----:B------:R-:W0:Y:S02]  /*01f0*/  @!P0 LDS R2, [R2] ;  /* 0x0000000002028984 */ /* 0x000e240000000800 */
[----:B0-----:R-:W-:-:S05]  /*0200*/  @!P0 FADD R4, R2, R5 ;  /* 0x0000000502048221 */ /* 0x001fca0000000000 */
[----:B------:R1:W-:Y:S01]  /*0210*/  @!P0 STS [R3], R4 ;  /* 0x0000000403008388 */ /* 0x0003e20000000800 */
[----:B------:R-:W-:Y:S06]  /*0220*/  BAR.SYNC.DEFER_BLOCKING 0x0 ;  /* 0x0000000000007b1d */ /* 0x000fec0000010000 */
[----:B------:R-:W-:Y:S05]  /*0230*/  BRA.U !UP0, `(.L_x_7) ;  /* 0xfffffffd08cc7547 */ /* 0x000fea000b83ffff */
.L_x_6:
[----:B------:R-:W-:Y:S05]  /*0240*/  @P1 EXIT ;  /* 0x000000000000194d */ /* 0x000fea0003800000 */
[----:B------:R-:W2:Y:S01]  /*0250*/  S2UR UR5, SR_CgaCtaId ;  /* 0x00000000000579c3 */ /* 0x000ea20000008800 */
[----:B------:R-:W-:-:S07]  /*0260*/  UMOV UR4, 0x400 ;  /* 0x0000040000047882 */ /* 0x000fce0000000000 */
[----:B-1----:R-:W1:Y:S01]  /*0270*/  LDC.64 R2, c[0x0][0x380] ;  /* 0x0000e000ff027b82 */ /* 0x002e620000000a00 */
[----:B--2---:R-:W-:Y:S01]  /*0280*/  ULEA UR4, UR5, UR4, 0x18 ;  /* 0x0000000405047291 */ /* 0x004fe2000f8ec0ff */
[----:B-1----:R-:W-:-:S08]  /*0290*/  IMAD.WIDE.U32 R2, R7, 0x4, R2 ;  /* 0x0000000407027825 */ /* 0x002fd000078e0002 */
[----:B0-----:R-:W0:Y:S04]  /*02a0*/  LDS R5, [UR4] ;  /* 0x00000004ff057984 */ /* 0x001e280008000800 */
[----:B0-----:R-:W-:Y:S01]  /*02b0*/  STG.E desc[UR6][R2.64], R5 ;  /* 0x0000000502007986 */ /* 0x001fe2000c101906 */
[----:B------:R-:W-:Y:S05]  /*02c0*/  EXIT ;  /* 0x000000000000794d */ /* 0x000fea0003800000 */
.L_x_8:
        /* <DEDUP_REMOVED lines=11> */
.L_x_14:


//--------------------- .text._Z7reduce0Pfi       --------------------------
	.section	.text._Z7reduce0Pfi,"ax",@progbits
	.align	128
        .global         _Z7reduce0Pfi
        .type           _Z7reduce0Pfi,@function
        .size           _Z7reduce0Pfi,(.L_x_15 - _Z7reduce0Pfi)
        .other          _Z7reduce0Pfi,@"STO_CUDA_ENTRY STV_DEFAULT"
_Z7reduce0Pfi:
.text._Z7reduce0Pfi:
        /* <DEDUP_REMOVED lines=21> */
[----:B0-----:R-:W-:-:S07]  /*0150*/  IMAD.MOV.U32 R0, RZ, RZ, 0x1 ;  /* 0x00000001ff007424 */ /* 0x001fce00078e00ff */
.L_x_10:
[----:B------:R-:W-:-:S05]  /*0160*/  SHF.L.U32 R8, R0, 0x1, RZ ;  /* 0x0000000100087819 */ /* 0x000fca00000006ff */
[----:B------:R-:W-:-:S05]  /*0170*/  VIADD R2, R8, 0xffffffff ;  /* 0xffffffff08027836 */ /* 0x000fca0000000000 */
[----:B------:R-:W-:-:S13]  /*0180*/  LOP3.LUT P1, RZ, R2, R7, RZ, 0xc0, !PT ;  /* 0x0000000702ff7212 */ /* 0x000fda000782c0ff */
[----:B------:R-:W-:Y:S01]  /*0190*/  @!P1 LEA R2, R0, R5, 0x2 ;  /* 0x0000000500029211 */ /* 0x000fe200078e10ff */
[----:B------:R-:W-:Y:S01]  /*01a0*/  @!P1 LDS R3, [R5] ;  /* 0x0000000005039984 */ /* 0x000fe20000000800 */
[----:B------:R-:W-:-:S04]  /*01b0*/  MOV R0, R8 ;  /* 0x0000000800007202 */ /* 0x000fc80000000f00 */
[----:B------:R-:W0:Y:S02]  /*01c0*/  @!P1 LDS R2, [R2] ;  /* 0x0000000002029984 */ /* 0x000e240000000800 */
[----:B0-----:R-:W-:-:S05]  /*01d0*/  @!P1 FADD R4, R2, R3 ;  /* 0x0000000302049221 */ /* 0x001fca0000000000 */
[----:B------:R1:W-:Y:S01]  /*01e0*/  @!P1 STS [R5], R4 ;  /* 0x0000000405009388 */ /* 0x0003e20000000800 */
[----:B------:R-:W-:Y:S01]  /*01f0*/  BAR.SYNC.DEFER_BLOCKING 0x0 ;  /* 0x0000000000007b1d */ /* 0x000fe20000010000 */
[----:B------:R-:W-:-:S13]  /*0200*/  ISETP.GE.U32.AND P1, PT, R8, UR8, PT ;  /* 0x0000000808007c0c */ /* 0x000fda000bf26070 */
[----:B-1----:R-:W-:Y:S05]  /*0210*/  @!P1 BRA `(.L_x_10) ;  /* 0xfffffffc00d09947 */ /* 0x002fea000383ffff */
.L_x_9:
        /* <DEDUP_REMOVED lines=9> */
.L_x_11:
        /* <DEDUP_REMOVED lines=13> */
.L_x_15:


//--------------------- .nv.shared._Z7reduce3Pfi  --------------------------
	.section	.nv.shared._Z7reduce3Pfi,"aw",@nobits
	.sectionflags	@""
	.align	16
	.zero		1024


//--------------------- .nv.shared.reserved.0     --------------------------
	.section	.nv.shared.reserved.0,"aw",@nobits
	.weak		__nv_reservedSMEM_offset_0_alias
	.size		__nv_reservedSMEM_offset_0_alias, 0, 64
	.other		__nv_reservedSMEM_offset_0_alias,@"STO_CUDA_RESERVED_SHARED STV_DEFAULT"
__nv_reservedSMEM_offset_0_alias:
	.zero		0
	.zero		64


//--------------------- .nv.shared._Z7reduce2Pfi  --------------------------
	.section	.nv.shared._Z7reduce2Pfi,"aw",@nobits
	.sectionflags	@""
	.align	16
	.zero		1024


//--------------------- .nv.shared._Z7reduce1Pfi  --------------------------
	.section	.nv.shared._Z7reduce1Pfi,"aw",@nobits
	.sectionflags	@""
	.align	16
	.zero		1024


//--------------------- .nv.shared._Z7reduce0Pfi  --------------------------
	.section	.nv.shared._Z7reduce0Pfi,"aw",@nobits
	.sectionflags	@""
	.align	16
	.zero		1024


//--------------------- .nv.constant0._Z7reduce3Pfi --------------------------
	.section	.nv.constant0._Z7reduce3Pfi,"a",@progbits
	.sectionflags	@""
	.align	4
.nv.constant0._Z7reduce3Pfi:
	.zero		908


//--------------------- .nv.constant0._Z7reduce2Pfi --------------------------
	.section	.nv.constant0._Z7reduce2Pfi,"a",@progbits
	.sectionflags	@""
	.align	4
.nv.constant0._Z7reduce2Pfi:
	.zero		908


//--------------------- .nv.constant0._Z7reduce1Pfi --------------------------
	.section	.nv.constant0._Z7reduce1Pfi,"a",@progbits
	.sectionflags	@""
	.align	4
.nv.constant0._Z7reduce1Pfi:
	.zero		908


//--------------------- .nv.constant0._Z7reduce0Pfi --------------------------
	.section	.nv.constant0._Z7reduce0Pfi,"a",@progbits
	.sectionflags	@""
	.align	4
.nv.constant0._Z7reduce0Pfi:
	.zero		908


//--------------------- SYMBOLS --------------------------

	.type		.nv.reservedSmem.offset0,@object
	.size		.nv.reservedSmem.offset0,0x4
	.type		.nv.reservedSmem.cap,@object
	.size		.nv.reservedSmem.cap,0x4
